	.headerflags	@"EF_CUDA_TEXMODE_UNIFIED EF_CUDA_64BIT_ADDRESS EF_CUDA_ACCELERATORS EF_CUDA_SM90 EF_CUDA_VIRTUAL_SM(EF_CUDA_SM90)"
	.elftype	@"ET_EXEC"


//--------------------- .nv.info                  --------------------------
	.section	.nv.info,"",@"SHT_CUDA_INFO"
	.align	4


	//----- nvinfo : EIATTR_REGCOUNT
	.align		4
        /*0000*/ 	.byte	0x04, 0x2f
        /*0002*/ 	.short	(.L_1 - .L_0)
	.align		4
.L_0:
        /*0004*/ 	.word	index@(triton_poi_fused_replication_pad2d_3)
        /*0008*/ 	.word	0x0000001e


	//----- nvinfo : EIATTR_MIN_STACK_SIZE
	.align		4
.L_1:
        /*000c*/ 	.byte	0x04, 0x12
        /*000e*/ 	.short	(.L_3 - .L_2)
	.align		4
.L_2:
        /*0010*/ 	.word	index@(triton_poi_fused_replication_pad2d_3)
        /*0014*/ 	.word	0x00000000


	//----- nvinfo : EIATTR_FRAME_SIZE
	.align		4
.L_3:
        /*0018*/ 	.byte	0x04, 0x11
        /*001a*/ 	.short	(.L_5 - .L_4)
	.align		4
.L_4:
        /*001c*/ 	.word	index@(triton_poi_fused_replication_pad2d_3)
        /*0020*/ 	.word	0x00000000


	//----- nvinfo : EIATTR_MIN_STACK_SIZE
	.align		4
.L_5:
        /*0024*/ 	.byte	0x04, 0x12
        /*0026*/ 	.short	(.L_7 - .L_6)
	.align		4
.L_6:
        /*0028*/ 	.word	index@(triton_poi_fused_replication_pad2d_3)
        /*002c*/ 	.word	0x00000000
.L_7:


//--------------------- .nv.info.triton_poi_fused_replication_pad2d_3 --------------------------
	.section	.nv.info.triton_poi_fused_replication_pad2d_3,"",@"SHT_CUDA_INFO"
	.sectionflags	@""
	.align	4


	//----- nvinfo : EIATTR_CUDA_API_VERSION
	.align		4
        /*0000*/ 	.byte	0x04, 0x37
        /*0002*/ 	.short	(.L_9 - .L_8)
.L_8:
        /*0004*/ 	.word	0x0000007c


	//----- nvinfo : EIATTR_KPARAM_INFO
	.align		4
.L_9:
        /*0008*/ 	.byte	0x04, 0x17
        /*000a*/ 	.short	(.L_11 - .L_10)
.L_10:
        /*000c*/ 	.word	0x00000000
        /*0010*/ 	.short	0x0002
        /*0012*/ 	.short	0x0010
        /*0014*/ 	.byte	0x00, 0xf0, 0x11, 0x00


	//----- nvinfo : EIATTR_KPARAM_INFO
	.align		4
.L_11:
        /*0018*/ 	.byte	0x04, 0x17
        /*001a*/ 	.short	(.L_13 - .L_12)
.L_12:
        /*001c*/ 	.word	0x00000000
        /*0020*/ 	.short	0x0001
        /*0022*/ 	.short	0x0008
        /*0024*/ 	.byte	0x00, 0xf4, 0x21, 0x00


	//----- nvinfo : EIATTR_KPARAM_INFO
	.align		4
.L_13:
        /*0028*/ 	.byte	0x04, 0x17
        /*002a*/ 	.short	(.L_15 - .L_14)
.L_14:
        /*002c*/ 	.word	0x00000000
        /*0030*/ 	.short	0x0000
        /*0032*/ 	.short	0x0000
        /*0034*/ 	.byte	0x00, 0xf4, 0x21, 0x00


	//----- nvinfo : EIATTR_SPARSE_MMA_MASK
	.align		4
.L_15:
        /*0038*/ 	.byte	0x03, 0x50
        /*003a*/ 	.short	0x0000


	//----- nvinfo : EIATTR_MAXREG_COUNT
	.align		4
        /*003c*/ 	.byte	0x03, 0x1b
        /*003e*/ 	.short	0x00ff


	//----- nvinfo : EIATTR_EXIT_INSTR_OFFSETS
	.align		4
        /*0040*/ 	.byte	0x04, 0x1c
        /*0042*/ 	.short	(.L_17 - .L_16)


	//   ....[0]....
.L_16:
        /*0044*/ 	.word	0x00000880


	//   ....[1]....
        /*0048*/ 	.word	0x000008a0


	//----- nvinfo : EIATTR_REQNTID
	.align		4
.L_17:
        /*004c*/ 	.byte	0x04, 0x10
        /*004e*/ 	.short	(.L_19 - .L_18)
.L_18:
        /*0050*/ 	.word	0x00000080
        /*0054*/ 	.word	0x00000001
        /*0058*/ 	.word	0x00000001


	//----- nvinfo : EIATTR_CBANK_PARAM_SIZE
	.align		4
.L_19:
        /*005c*/ 	.byte	0x03, 0x19
        /*005e*/ 	.short	0x0014


	//----- nvinfo : EIATTR_PARAM_CBANK
	.align		4
        /*0060*/ 	.byte	0x04, 0x0a
        /*0062*/ 	.short	(.L_21 - .L_20)
	.align		4
.L_20:
        /*0064*/ 	.word	index@(.nv.constant0.triton_poi_fused_replication_pad2d_3)
        /*0068*/ 	.short	0x0210
        /*006a*/ 	.short	0x0014


	//----- nvinfo : EIATTR_SW_WAR
	.align		4
.L_21:
        /*006c*/ 	.byte	0x04, 0x36
        /*006e*/ 	.short	(.L_23 - .L_22)
.L_22:
        /*0070*/ 	.word	0x00000008
.L_23:


//--------------------- .nv.callgraph             --------------------------
	.section	.nv.callgraph,"",@"SHT_CUDA_CALLGRAPH"
	.align	4
	.sectionentsize	8
	.align		4
        /*0000*/ 	.word	0x00000000
	.align		4
        /*0004*/ 	.word	0xffffffff
	.align		4
        /*0008*/ 	.word	0x00000000
	.align		4
        /*000c*/ 	.word	0xfffffffe
	.align		4
        /*0010*/ 	.word	0x00000000
	.align		4
        /*0014*/ 	.word	0xfffffffd
	.align		4
        /*0018*/ 	.word	0x00000000
	.align		4
        /*001c*/ 	.word	0xfffffffc


//--------------------- .text.triton_poi_fused_replication_pad2d_3 --------------------------
	.section	.text.triton_poi_fused_replication_pad2d_3,"ax",@progbits
	.align	128
        .global         triton_poi_fused_replication_pad2d_3
        .type           triton_poi_fused_replication_pad2d_3,@function
        .size           triton_poi_fused_replication_pad2d_3,(.L_x_1 - triton_poi_fused_replication_pad2d_3)
        .other          triton_poi_fused_replication_pad2d_3,@"STO_CUDA_ENTRY STV_DEFAULT"
triton_poi_fused_replication_pad2d_3:
.text.triton_poi_fused_replication_pad2d_3:
[----:B------:R-:W0:Y:S02]  /*0000*/  LDC R1, c[0x0][0x28] ;  /* 0x00000a00ff017b82 */ /* 0x000e240000000800 */
[----:B------:R-:W1:Y:S01]  /*0010*/  S2R R0, SR_TID.X ;  /* 0x0000000000007919 */ /* 0x000e620000002100 */
[----:B------:R-:W-:Y:S01]  /*0020*/  ULDC.64 UR4, c[0x0][0x208] ;  /* 0x0000820000047ab9 */ /* 0x000fe20000000a00 */
[----:B------:R-:W2:Y:S01]  /*0030*/  S2R R3, SR_CTAID.X ;  /* 0x0000000000037919 */ /* 0x000ea20000002500 */
[----:B-1----:R-:W-:-:S05]  /*0040*/  IMAD.SHL.U32 R0, R0, 0x4, RZ ;  /* 0x0000000400007824 */ /* 0x002fca00078e00ff */
[----:B------:R-:W-:-:S05]  /*0050*/  LOP3.LUT R0, R0, 0x1fc, RZ, 0xc0, !PT ;  /* 0x000001fc00007812 */ /* 0x000fca00078ec0ff */
[----:B--2---:R-:W-:-:S04]  /*0060*/  IMAD R0, R3, 0x400, R0 ;  /* 0x0000040003007824 */ /* 0x004fc800078e0200 */
[----:B------:R-:W-:-:S04]  /*0070*/  IMAD.HI R5, R0, 0x38e38e39, RZ ;  /* 0x38e38e3900057827 */ /* 0x000fc800078e02ff */
[C---:B------:R-:W-:Y:S01]  /*0080*/  VIADD R6, R0.reuse, 0x2 ;  /* 0x0000000200067836 */ /* 0x040fe20000000000 */
[----:B------:R-:W-:Y:S01]  /*0090*/  SHF.R.U32.HI R2, RZ, 0x1f, R5 ;  /* 0x0000001fff027819 */ /* 0x000fe20000011605 */
[C---:B------:R-:W-:Y:S02]  /*00a0*/  VIADD R8, R0.reuse, 0x1 ;  /* 0x0000000100087836 */ /* 0x040fe40000000000 */
[----:B------:R-:W-:Y:S01]  /*00b0*/  VIADD R7, R0, 0x3 ;  /* 0x0000000300077836 */ /* 0x000fe20000000000 */
[----:B------:R-:W-:Y:S01]  /*00c0*/  LEA.HI.SX32 R5, R5, R2, 0x1d ;  /* 0x0000000205057211 */ /* 0x000fe200078feaff */
[----:B------:R-:W-:-:S04]  /*00d0*/  IMAD.HI R15, R6, 0x38e38e39, RZ ;  /* 0x38e38e39060f7827 */ /* 0x000fc800078e02ff */
[----:B------:R-:W-:Y:S01]  /*00e0*/  IMAD.HI R22, R5, 0x38e38e39, RZ ;  /* 0x38e38e3905167827 */ /* 0x000fe200078e02ff */
[----:B------:R-:W-:-:S03]  /*00f0*/  SHF.R.U32.HI R10, RZ, 0x1f, R15 ;  /* 0x0000001fff0a7819 */ /* 0x000fc6000001160f */
[----:B------:R-:W-:Y:S01]  /*0100*/  VIADD R3, R0, 0x200 ;  /* 0x0000020000037836 */ /* 0x000fe20000000000 */
[----:B------:R-:W-:Y:S01]  /*0110*/  SHF.R.U32.HI R23, RZ, 0x1f, R22 ;  /* 0x0000001fff177819 */ /* 0x000fe20000011616 */
[----:B------:R-:W-:Y:S01]  /*0120*/  IMAD.HI R11, R8, 0x38e38e39, RZ ;  /* 0x38e38e39080b7827 */ /* 0x000fe200078e02ff */
[----:B------:R-:W-:Y:S02]  /*0130*/  LEA.HI.SX32 R15, R15, R10, 0x1d ;  /* 0x0000000a0f0f7211 */ /* 0x000fe400078feaff */
[----:B------:R-:W-:Y:S01]  /*0140*/  LEA.HI.SX32 R22, R22, R23, 0x1d ;  /* 0x0000001716167211 */ /* 0x000fe200078feaff */
[----:B------:R-:W-:Y:S01]  /*0150*/  IMAD.HI R14, R7, 0x38e38e39, RZ ;  /* 0x38e38e39070e7827 */ /* 0x000fe200078e02ff */
[----:B------:R-:W-:Y:S02]  /*0160*/  SHF.R.U32.HI R4, RZ, 0x1f, R11 ;  /* 0x0000001fff047819 */ /* 0x000fe4000001160b */
[C---:B------:R-:W-:Y:S01]  /*0170*/  ISETP.GE.AND P0, PT, R3.reuse, 0x14400, PT ;  /* 0x000144000300780c */ /* 0x040fe20003f06270 */
[----:B------:R-:W-:Y:S01]  /*0180*/  IMAD.HI R13, R3, 0x38e38e39, RZ ;  /* 0x38e38e39030d7827 */ /* 0x000fe200078e02ff */
[----:B------:R-:W-:-:S02]  /*0190*/  SHF.R.U32.HI R9, RZ, 0x1f, R14 ;  /* 0x0000001fff097819 */ /* 0x000fc4000001160e */
[----:B------:R-:W-:Y:S01]  /*01a0*/  LEA.HI.SX32 R11, R11, R4, 0x1d ;  /* 0x000000040b0b7211 */ /* 0x000fe200078feaff */
[----:B------:R-:W-:Y:S01]  /*01b0*/  IMAD.HI R4, R3, 0x1948b0fd, RZ ;  /* 0x1948b0fd03047827 */ /* 0x000fe200078e02ff */
[----:B------:R-:W-:Y:S02]  /*01c0*/  SHF.R.U32.HI R10, RZ, 0x1f, R13 ;  /* 0x0000001fff0a7819 */ /* 0x000fe4000001160d */
[----:B------:R-:W-:Y:S01]  /*01d0*/  LEA.HI.SX32 R14, R14, R9, 0x1d ;  /* 0x000000090e0e7211 */ /* 0x000fe200078feaff */
[----:B------:R-:W-:Y:S01]  /*01e0*/  VIADD R9, R0, 0x202 ;  /* 0x0000020200097836 */ /* 0x000fe20000000000 */
[----:B------:R-:W-:Y:S01]  /*01f0*/  LEA.HI.SX32 R10, R13, R10, 0x1d ;  /* 0x0000000a0d0a7211 */ /* 0x000fe200078feaff */
[----:B------:R-:W-:Y:S01]  /*0200*/  IMAD R22, R22, -0x24, R5 ;  /* 0xffffffdc16167824 */ /* 0x000fe200078e0205 */
[----:B------:R-:W-:Y:S01]  /*0210*/  SHF.R.U32.HI R19, RZ, 0x1f, R4 ;  /* 0x0000001fff137819 */ /* 0x000fe20000011604 */
[----:B------:R-:W-:-:S03]  /*0220*/  IMAD.HI R18, R9, 0x38e38e39, RZ ;  /* 0x38e38e3909127827 */ /* 0x000fc600078e02ff */
[----:B------:R-:W-:Y:S01]  /*0230*/  LEA.HI R4, R4, R19, RZ, 0x19 ;  /* 0x0000001304047211 */ /* 0x000fe200078fc8ff */
[----:B------:R-:W-:Y:S01]  /*0240*/  IMAD R11, R11, -0x24, R8 ;  /* 0xffffffdc0b0b7824 */ /* 0x000fe200078e0208 */
[----:B------:R-:W-:Y:S01]  /*0250*/  VIMNMX R8, R22, 0x21, PT ;  /* 0x0000002116087848 */ /* 0x000fe20003fe0100 */
[----:B------:R-:W-:Y:S01]  /*0260*/  IMAD R15, R15, -0x24, R6 ;  /* 0xffffffdc0f0f7824 */ /* 0x000fe200078e0206 */
[----:B------:R-:W-:Y:S01]  /*0270*/  SHF.R.U32.HI R19, RZ, 0x1f, R18 ;  /* 0x0000001fff137819 */ /* 0x000fe20000011612 */
[----:B------:R-:W-:Y:S01]  /*0280*/  IMAD.HI R6, R10, 0x38e38e39, RZ ;  /* 0x38e38e390a067827 */ /* 0x000fe200078e02ff */
[----:B------:R-:W-:Y:S02]  /*0290*/  ISETP.GT.AND P2, PT, R22, 0x2, PT ;  /* 0x000000021600780c */ /* 0x000fe40003f44270 */
[----:B------:R-:W-:Y:S01]  /*02a0*/  LEA R8, R8, 0xffffffc0, 0x5 ;  /* 0xffffffc008087811 */ /* 0x000fe200078e28ff */
[----:B------:R-:W-:Y:S01]  /*02b0*/  IMAD.HI R2, R0, 0x1948b0fd, RZ ;  /* 0x1948b0fd00027827 */ /* 0x000fe200078e02ff */
[----:B------:R-:W-:-:S02]  /*02c0*/  LEA.HI.SX32 R18, R18, R19, 0x1d ;  /* 0x0000001312127211 */ /* 0x000fc400078feaff */
[----:B------:R-:W-:Y:S01]  /*02d0*/  SEL R19, R8, RZ, P2 ;  /* 0x000000ff08137207 */ /* 0x000fe20001000000 */
[----:B------:R-:W-:Y:S01]  /*02e0*/  IMAD R14, R14, -0x24, R7 ;  /* 0xffffffdc0e0e7824 */ /* 0x000fe200078e0207 */
[----:B------:R-:W-:Y:S01]  /*02f0*/  SHF.R.U32.HI R7, RZ, 0x1f, R6 ;  /* 0x0000001fff077819 */ /* 0x000fe20000011606 */
[----:B------:R-:W-:Y:S01]  /*0300*/  IMAD R5, R5, -0x24, R0 ;  /* 0xffffffdc05057824 */ /* 0x000fe200078e0200 */
[----:B------:R-:W-:Y:S01]  /*0310*/  ISETP.GT.AND P4, PT, R11, 0x2, PT ;  /* 0x000000020b00780c */ /* 0x000fe20003f84270 */
[C---:B------:R-:W-:Y:S01]  /*0320*/  VIADD R13, R0.reuse, 0x203 ;  /* 0x00000203000d7836 */ /* 0x040fe20000000000 */
[----:B------:R-:W-:Y:S01]  /*0330*/  SHF.R.U32.HI R17, RZ, 0x1f, R2 ;  /* 0x0000001fff117819 */ /* 0x000fe20000011602 */
[----:B------:R-:W-:Y:S01]  /*0340*/  VIADD R12, R0, 0x201 ;  /* 0x00000201000c7836 */ /* 0x000fe20000000000 */
[----:B------:R-:W-:Y:S01]  /*0350*/  LEA.HI.SX32 R7, R6, R7, 0x1d ;  /* 0x0000000706077211 */ /* 0x000fe200078feaff */
[----:B------:R-:W-:Y:S01]  /*0360*/  IMAD.HI R20, R13, 0x38e38e39, RZ ;  /* 0x38e38e390d147827 */ /* 0x000fe200078e02ff */
[----:B------:R-:W-:-:S02]  /*0370*/  VIMNMX R11, R11, 0x21, PT ;  /* 0x000000210b0b7848 */ /* 0x000fc40003fe0100 */
[----:B------:R-:W-:Y:S01]  /*0380*/  ISETP.GT.AND P3, PT, R15, 0x2, PT ;  /* 0x000000020f00780c */ /* 0x000fe20003f64270 */
[----:B------:R-:W-:Y:S01]  /*0390*/  IMAD R7, R7, -0x24, R10 ;  /* 0xffffffdc07077824 */ /* 0x000fe200078e020a */
[----:B------:R-:W-:Y:S01]  /*03a0*/  ISETP.GT.AND P2, PT, R14, 0x2, PT ;  /* 0x000000020e00780c */ /* 0x000fe20003f44270 */
[----:B------:R-:W-:Y:S01]  /*03b0*/  VIADD R11, R11, 0xfffffffe ;  /* 0xfffffffe0b0b7836 */ /* 0x000fe20000000000 */
[----:B------:R-:W-:Y:S01]  /*03c0*/  VIMNMX R6, R5, 0x21, PT ;  /* 0x0000002105067848 */ /* 0x000fe20003fe0100 */
[----:B------:R-:W-:Y:S01]  /*03d0*/  IMAD R9, R18, -0x24, R9 ;  /* 0xffffffdc12097824 */ /* 0x000fe200078e0209 */
[----:B------:R-:W-:Y:S02]  /*03e0*/  VIMNMX R15, R15, 0x21, PT ;  /* 0x000000210f0f7848 */ /* 0x000fe40003fe0100 */
[----:B------:R-:W-:Y:S01]  /*03f0*/  VIMNMX R14, R14, 0x21, PT ;  /* 0x000000210e0e7848 */ /* 0x000fe20003fe0100 */
[----:B------:R-:W-:Y:S01]  /*0400*/  VIADD R6, R6, 0xfffffffe ;  /* 0xfffffffe06067836 */ /* 0x000fe20000000000 */
[----:B------:R-:W-:Y:S01]  /*0410*/  LEA.HI R2, R2, R17, RZ, 0x19 ;  /* 0x0000001102027211 */ /* 0x000fe200078fc8ff */
[----:B------:R-:W-:Y:S01]  /*0420*/  IMAD.HI R17, R12, 0x38e38e39, RZ ;  /* 0x38e38e390c117827 */ /* 0x000fe200078e02ff */
[----:B------:R-:W-:-:S02]  /*0430*/  SHF.R.U32.HI R21, RZ, 0x1f, R20 ;  /* 0x0000001fff157819 */ /* 0x000fc40000011614 */
[----:B------:R-:W-:Y:S01]  /*0440*/  ISETP.GT.AND P1, PT, R5, 0x2, PT ;  /* 0x000000020500780c */ /* 0x000fe20003f24270 */
[----:B------:R-:W-:Y:S01]  /*0450*/  VIADD R15, R15, 0xfffffffe ;  /* 0xfffffffe0f0f7836 */ /* 0x000fe20000000000 */
[----:B------:R-:W-:Y:S01]  /*0460*/  SHF.R.U32.HI R16, RZ, 0x1f, R17 ;  /* 0x0000001fff107819 */ /* 0x000fe20000011611 */
[----:B------:R-:W-:Y:S01]  /*0470*/  VIADD R14, R14, 0xfffffffe ;  /* 0xfffffffe0e0e7836 */ /* 0x000fe20000000000 */
[----:B------:R-:W-:Y:S01]  /*0480*/  LEA.HI.SX32 R20, R20, R21, 0x1d ;  /* 0x0000001514147211 */ /* 0x000fe200078feaff */
[----:B------:R-:W-:Y:S01]  /*0490*/  IMAD R5, R10, -0x24, R3 ;  /* 0xffffffdc0a057824 */ /* 0x000fe200078e0203 */
[----:B------:R-:W-:Y:S01]  /*04a0*/  SEL R11, R11, RZ, P4 ;  /* 0x000000ff0b0b7207 */ /* 0x000fe20002000000 */
[----:B------:R-:W-:Y:S01]  /*04b0*/  IMAD R2, R2, 0x400, R19 ;  /* 0x0000040002027824 */ /* 0x000fe200078e0213 */
[----:B------:R-:W-:Y:S01]  /*04c0*/  SEL R21, R6, RZ, P1 ;  /* 0x000000ff06157207 */ /* 0x000fe20000800000 */
[----:B------:R-:W-:Y:S01]  /*04d0*/  IMAD R13, R20, -0x24, R13 ;  /* 0xffffffdc140d7824 */ /* 0x000fe200078e020d */
[----:B------:R-:W-:Y:S01]  /*04e0*/  SEL R15, R15, RZ, P3 ;  /* 0x000000ff0f0f7207 */ /* 0x000fe20001800000 */
[----:B------:R-:W-:Y:S01]  /*04f0*/  IMAD.IADD R19, R2, 0x1, R11 ;  /* 0x0000000102137824 */ /* 0x000fe200078e020b */
[----:B------:R-:W-:Y:S01]  /*0500*/  SEL R3, R14, RZ, P2 ;  /* 0x000000ff0e037207 */ /* 0x000fe20001000000 */
[C---:B------:R-:W-:Y:S01]  /*0510*/  IMAD.IADD R21, R2.reuse, 0x1, R21 ;  /* 0x0000000102157824 */ /* 0x040fe200078e0215 */
[C---:B------:R-:W-:Y:S01]  /*0520*/  ISETP.GT.AND P1, PT, R7.reuse, 0x2, PT ;  /* 0x000000020700780c */ /* 0x040fe20003f24270 */
[C---:B------:R-:W-:Y:S01]  /*0530*/  IMAD.IADD R15, R2.reuse, 0x1, R15 ;  /* 0x00000001020f7824 */ /* 0x040fe200078e020f */
[----:B------:R-:W-:Y:S01]  /*0540*/  VIMNMX R7, R7, 0x21, PT ;  /* 0x0000002107077848 */ /* 0x000fe20003fe0100 */
[----:B------:R-:W-:Y:S01]  /*0550*/  IMAD.IADD R11, R2, 0x1, R3 ;  /* 0x00000001020b7824 */ /* 0x000fe200078e0203 */
[----:B------:R-:W-:Y:S01]  /*0560*/  LEA.HI.SX32 R17, R17, R16, 0x1d ;  /* 0x0000001011117211 */ /* 0x000fe200078feaff */
[----:B------:R-:W1:Y:S01]  /*0570*/  LDC.64 R2, c[0x0][0x210] ;  /* 0x00008400ff027b82 */ /* 0x000e620000000a00 */
[----:B------:R-:W-:-:S02]  /*0580*/  LEA R7, R7, 0xffffffc0, 0x5 ;  /* 0xffffffc007077811 */ /* 0x000fc400078e28ff */
[----:B------:R-:W-:Y:S01]  /*0590*/  ISETP.GT.AND P4, PT, R5, 0x2, PT ;  /* 0x000000020500780c */ /* 0x000fe20003f84270 */
[----:B------:R-:W-:Y:S01]  /*05a0*/  IMAD R17, R17, -0x24, R12 ;  /* 0xffffffdc11117824 */ /* 0x000fe200078e020c */
[----:B------:R-:W-:Y:S02]  /*05b0*/  SEL R7, R7, RZ, P1 ;  /* 0x000000ff07077207 */ /* 0x000fe40000800000 */
[C---:B------:R-:W-:Y:S02]  /*05c0*/  ISETP.GT.AND P1, PT, R13.reuse, 0x2, PT ;  /* 0x000000020d00780c */ /* 0x040fe40003f24270 */
[----:B------:R-:W-:Y:S01]  /*05d0*/  VIMNMX R13, R13, 0x21, PT ;  /* 0x000000210d0d7848 */ /* 0x000fe20003fe0100 */
[----:B------:R-:W-:Y:S01]  /*05e0*/  IMAD R4, R4, 0x400, R7 ;  /* 0x0000040004047824 */ /* 0x000fe200078e0207 */
[----:B------:R-:W-:Y:S02]  /*05f0*/  ISETP.GT.AND P3, PT, R17, 0x2, PT ;  /* 0x000000021100780c */ /* 0x000fe40003f64270 */
[----:B------:R-:W-:-:S02]  /*0600*/  CS2R R6, SRZ ;  /* 0x0000000000067805 */ /* 0x000fc4000001ff00 */
[----:B------:R-:W-:Y:S01]  /*0610*/  ISETP.GT.AND P2, PT, R9, 0x2, PT ;  /* 0x000000020900780c */ /* 0x000fe20003f44270 */
[----:B------:R-:W-:Y:S01]  /*0620*/  VIADD R13, R13, 0xfffffffe ;  /* 0xfffffffe0d0d7836 */ /* 0x000fe20000000000 */
[----:B------:R-:W-:Y:S02]  /*0630*/  VIMNMX R5, R5, 0x21, PT ;  /* 0x0000002105057848 */ /* 0x000fe40003fe0100 */
[----:B------:R-:W-:Y:S02]  /*0640*/  VIMNMX R17, R17, 0x21, PT ;  /* 0x0000002111117848 */ /* 0x000fe40003fe0100 */
[----:B------:R-:W-:Y:S01]  /*0650*/  VIMNMX R9, R9, 0x21, PT ;  /* 0x0000002109097848 */ /* 0x000fe20003fe0100 */
[----:B------:R-:W-:Y:S01]  /*0660*/  VIADD R5, R5, 0xfffffffe ;  /* 0xfffffffe05057836 */ /* 0x000fe20000000000 */
[----:B------:R-:W-:Y:S01]  /*0670*/  SEL R13, R13, RZ, P1 ;  /* 0x000000ff0d0d7207 */ /* 0x000fe20000800000 */
[----:B------:R-:W-:Y:S01]  /*0680*/  VIADD R17, R17, 0xfffffffe ;  /* 0xfffffffe11117836 */ /* 0x000fe20000000000 */
[----:B------:R-:W-:Y:S01]  /*0690*/  ISETP.GE.AND P1, PT, R0, 0x14400, PT ;  /* 0x000144000000780c */ /* 0x000fe20003f26270 */
[----:B------:R-:W-:Y:S01]  /*06a0*/  VIADD R9, R9, 0xfffffffe ;  /* 0xfffffffe09097836 */ /* 0x000fe20000000000 */
[----:B------:R-:W-:Y:S01]  /*06b0*/  SEL R5, R5, RZ, P4 ;  /* 0x000000ff05057207 */ /* 0x000fe20002000000 */
[----:B------:R-:W-:Y:S01]  /*06c0*/  IMAD.IADD R27, R4, 0x1, R13 ;  /* 0x00000001041b7824 */ /* 0x000fe200078e020d */
[----:B------:R-:W-:Y:S01]  /*06d0*/  SEL R17, R17, RZ, P3 ;  /* 0x000000ff11117207 */ /* 0x000fe20001800000 */
[----:B-1----:R-:W-:Y:S01]  /*06e0*/  IMAD.WIDE R12, R21, 0x4, R2 ;  /* 0x00000004150c7825 */ /* 0x002fe200078e0202 */
[----:B------:R-:W-:-:S03]  /*06f0*/  SEL R9, R9, RZ, P2 ;  /* 0x000000ff09097207 */ /* 0x000fc60001000000 */
[C---:B------:R-:W-:Y:S02]  /*0700*/  IMAD.IADD R23, R4.reuse, 0x1, R5 ;  /* 0x0000000104177824 */ /* 0x040fe400078e0205 */
[C---:B------:R-:W-:Y:S02]  /*0710*/  IMAD.IADD R25, R4.reuse, 0x1, R17 ;  /* 0x0000000104197824 */ /* 0x040fe400078e0211 */
[----:B------:R-:W-:Y:S01]  /*0720*/  IMAD.IADD R9, R4, 0x1, R9 ;  /* 0x0000000104097824 */ /* 0x000fe200078e0209 */
[----:B------:R-:W-:Y:S01]  /*0730*/  CS2R R4, SRZ ;  /* 0x0000000000047805 */ /* 0x000fe2000001ff00 */
[----:B------:R-:W-:-:S04]  /*0740*/  IMAD.WIDE R16, R19, 0x4, R2 ;  /* 0x0000000413107825 */ /* 0x000fc800078e0202 */
[--C-:B------:R-:W-:Y:S01]  /*0750*/  IMAD.WIDE R14, R15, 0x4, R2.reuse ;  /* 0x000000040f0e7825 */ /* 0x100fe200078e0202 */
[----:B------:R1:W2:Y:S03]  /*0760*/  @!P1 LDG.E.EL R4, desc[UR4][R12.64] ;  /* 0x000000040c049981 */ /* 0x0002a6000c2e1900 */
[--C-:B------:R-:W-:Y:S01]  /*0770*/  IMAD.WIDE R20, R11, 0x4, R2.reuse ;  /* 0x000000040b147825 */ /* 0x100fe200078e0202 */
[----:B------:R-:W2:Y:S03]  /*0780*/  @!P1 LDG.E.EL R5, desc[UR4][R16.64] ;  /* 0x0000000410059981 */ /* 0x000ea6000c2e1900 */
[--C-:B------:R-:W-:Y:S01]  /*0790*/  IMAD.WIDE R18, R23, 0x4, R2.reuse ;  /* 0x0000000417127825 */ /* 0x100fe200078e0202 */
[----:B------:R-:W2:Y:S01]  /*07a0*/  @!P1 LDG.E.EL R6, desc[UR4][R14.64] ;  /* 0x000000040e069981 */ /* 0x000ea2000c2e1900 */
[----:B-1----:R-:W1:Y:S02]  /*07b0*/  LDC.64 R12, c[0x0][0x218] ;  /* 0x00008600ff0c7b82 */ /* 0x002e640000000a00 */
[----:B------:R-:W-:Y:S01]  /*07c0*/  IMAD.WIDE R22, R25, 0x4, R2 ;  /* 0x0000000419167825 */ /* 0x000fe200078e0202 */
[----:B------:R-:W2:Y:S01]  /*07d0*/  @!P1 LDG.E.EL R7, desc[UR4][R20.64] ;  /* 0x0000000414079981 */ /* 0x000ea2000c2e1900 */
[----:B------:R-:W-:-:S02]  /*07e0*/  CS2R R10, SRZ ;  /* 0x00000000000a7805 */ /* 0x000fc4000001ff00 */
[----:B------:R-:W-:Y:S01]  /*07f0*/  IMAD.WIDE R24, R9, 0x4, R2 ;  /* 0x0000000409187825 */ /* 0x000fe200078e0202 */
[----:B------:R-:W-:-:S03]  /*0800*/  CS2R R8, SRZ ;  /* 0x0000000000087805 */ /* 0x000fc6000001ff00 */
[----:B------:R-:W-:Y:S01]  /*0810*/  IMAD.WIDE R2, R27, 0x4, R2 ;  /* 0x000000041b027825 */ /* 0x000fe200078e0202 */
[----:B------:R3:W5:Y:S04]  /*0820*/  @!P0 LDG.E.EL R10, desc[UR4][R24.64] ;  /* 0x00000004180a8981 */ /* 0x000768000c2e1900 */
[----:B------:R3:W5:Y:S04]  /*0830*/  @!P0 LDG.E.EL R8, desc[UR4][R18.64] ;  /* 0x0000000412088981 */ /* 0x000768000c2e1900 */
[----:B------:R3:W5:Y:S04]  /*0840*/  @!P0 LDG.E.EL R9, desc[UR4][R22.64] ;  /* 0x0000000416098981 */ /* 0x000768000c2e1900 */
[----:B------:R3:W5:Y:S01]  /*0850*/  @!P0 LDG.E.EL R11, desc[UR4][R2.64] ;  /* 0x00000004020b8981 */ /* 0x000762000c2e1900 */
[----:B-1----:R-:W-:-:S05]  /*0860*/  IMAD.WIDE R12, R0, 0x4, R12 ;  /* 0x00000004000c7825 */ /* 0x002fca00078e020c */
[----:B--2---:R3:W-:Y:S01]  /*0870*/  @!P1 STG.E.128 desc[UR4][R12.64], R4 ;  /* 0x000000040c009986 */ /* 0x0047e2000c101d04 */
[----:B------:R-:W-:Y:S05]  /*0880*/  @P0 EXIT ;  /* 0x000000000000094d */ /* 0x000fea0003800000 */
[----:B-----5:R-:W-:Y:S01]  /*0890*/  STG.E.128 desc[UR4][R12.64+0x800], R8 ;  /* 0x000800080c007986 */ /* 0x020fe2000c101d04 */
[----:B------:R-:W-:Y:S05]  /*08a0*/  EXIT ;  /* 0x000000000000794d */ /* 0x000fea0003800000 */
.L_x_0:
[----:B------:R-:W-:-:S00]  /*08b0*/  BRA `(.L_x_0) ;  /* 0xfffffffc00fc7947 */ /* 0x000fc0000383ffff */
[----:B------:R-:W-:-:S00]  /*08c0*/  NOP ;  /* 0x0000000000007918 */ /* 0x000fc00000000000 */
        /* <DEDUP_REMOVED lines=11> */
.L_x_1:


//--------------------- .nv.constant0.triton_poi_fused_replication_pad2d_3 --------------------------
	.section	.nv.constant0.triton_poi_fused_replication_pad2d_3,"a",@progbits
	.sectionflags	@""
	.align	4
.nv.constant0.triton_poi_fused_replication_pad2d_3:
	.zero		548
